//
// Generated by NVIDIA NVVM Compiler
//
// Compiler Build ID: CL-36424714
// Cuda compilation tools, release 13.0, V13.0.88
// Based on NVVM 20.0.0
//

.version 9.0
.target sm_100
.address_size 64

	// .globl	_Z10vecAdd_gpuifPKfS0_Pf

.visible .entry _Z10vecAdd_gpuifPKfS0_Pf(
	.param .u32 _Z10vecAdd_gpuifPKfS0_Pf_param_0,
	.param .f32 _Z10vecAdd_gpuifPKfS0_Pf_param_1,
	.param .u64 .ptr .align 1 _Z10vecAdd_gpuifPKfS0_Pf_param_2,
	.param .u64 .ptr .align 1 _Z10vecAdd_gpuifPKfS0_Pf_param_3,
	.param .u64 .ptr .align 1 _Z10vecAdd_gpuifPKfS0_Pf_param_4
)
{
	.reg .pred 	%p<2>;
	.reg .b32 	%r<6>;
	.reg .b32 	%f<5>;
	.reg .b64 	%rd<11>;

	ld.param.u32 	%r2, [_Z10vecAdd_gpuifPKfS0_Pf_param_0];
	ld.param.f32 	%f1, [_Z10vecAdd_gpuifPKfS0_Pf_param_1];
	ld.param.u64 	%rd1, [_Z10vecAdd_gpuifPKfS0_Pf_param_2];
	ld.param.u64 	%rd2, [_Z10vecAdd_gpuifPKfS0_Pf_param_3];
	ld.param.u64 	%rd3, [_Z10vecAdd_gpuifPKfS0_Pf_param_4];
	mov.u32 	%r3, %ctaid.x;
	mov.u32 	%r4, %ntid.x;
	mov.u32 	%r5, %tid.x;
	mad.lo.s32 	%r1, %r3, %r4, %r5;
	setp.ge.s32 	%p1, %r1, %r2;
	@%p1 bra 	$L__BB0_2;
	cvta.to.global.u64 	%rd4, %rd1;
	cvta.to.global.u64 	%rd5, %rd2;
	cvta.to.global.u64 	%rd6, %rd3;
	mul.wide.s32 	%rd7, %r1, 4;
	add.s64 	%rd8, %rd4, %rd7;
	ld.global.f32 	%f2, [%rd8];
	add.s64 	%rd9, %rd5, %rd7;
	ld.global.f32 	%f3, [%rd9];
	fma.rn.f32 	%f4, %f1, %f2, %f3;
	add.s64 	%rd10, %rd6, %rd7;
	st.global.f32 	[%rd10], %f4;
$L__BB0_2:
	ret;

}


// ===== COMPILED SASS (sm_100) =====

	.target	sm_100

	.elftype	@"ET_EXEC"


//--------------------- .note.nv.tkinfo           --------------------------
	.section	.note.nv.tkinfo,"",@"SHT_NOTE"
	.sectionflags	@"SHF_NOTE_NV_TKINFO"
	.tkinfo
        /*0018*/ 	.word	0x00000002
        /*0030*/ 	.string	""
        /*0030*/ 	.string	"ptxas"
        /*0030*/ 	.string	"Cuda compilation tools, release 13.0, V13.0.88"
        /*0030*/ 	.string	"Build cuda_13.0.r13.0/compiler.36424714_0"
        /*0030*/ 	.string	"-arch sm_100 -m 64 "



//--------------------- .note.nv.cuinfo           --------------------------
	.section	.note.nv.cuinfo,"",@"SHT_NOTE"
	.sectionflags	@"SHF_NOTE_NV_CUINFO"
        /*0018*/ 	.short	0x0002
        /*001a*/ 	.short	0x0064
        /*001c*/ 	.short	0x0082
	.zero		2


//--------------------- .nv.info                  --------------------------
	.section	.nv.info,"",@"SHT_CUDA_INFO"
	.align	4


	//----- nvinfo : EIATTR_REGCOUNT
	.align		4
        /*0000*/ 	.byte	0x04, 0x2f
        /*0002*/ 	.short	(.L_1 - .L_0)
	.align		4
.L_0:
        /*0004*/ 	.word	index@(_Z10vecAdd_gpuifPKfS0_Pf)
        /*0008*/ 	.word	0x0000000c


	//----- nvinfo : EIATTR_FRAME_SIZE
	.align		4
.L_1:
        /*000c*/ 	.byte	0x04, 0x11
        /*000e*/ 	.short	(.L_3 - .L_2)
	.align		4
.L_2:
        /*0010*/ 	.word	index@(_Z10vecAdd_gpuifPKfS0_Pf)
        /*0014*/ 	.word	0x00000000


	//----- nvinfo : EIATTR_MIN_STACK_SIZE
	.align		4
.L_3:
        /*0018*/ 	.byte	0x04, 0x12
        /*001a*/ 	.short	(.L_5 - .L_4)
	.align		4
.L_4:
        /*001c*/ 	.word	index@(_Z10vecAdd_gpuifPKfS0_Pf)
        /*0020*/ 	.word	0x00000000
.L_5:


//--------------------- .nv.compat                --------------------------
	.section	.nv.compat,"",@"SHT_CUDA_COMPAT_INFO"
	.align	4
        /*0000*/ 	.byte	0x02, 0x09, 0x00, 0x00, 0x02, 0x02, 0x01, 0x00, 0x02, 0x05, 0x05, 0x00, 0x03, 0x07, 0x01, 0x01
        /*0010*/ 	.byte	0x02, 0x03, 0x00, 0x00, 0x02, 0x06, 0x01, 0x00, 0x04, 0x0b, 0x08, 0x00, 0x09, 0x00, 0x00, 0x00
        /*0020*/ 	.byte	0x00, 0x00, 0x00, 0x00


//--------------------- .nv.info._Z10vecAdd_gpuifPKfS0_Pf --------------------------
	.section	.nv.info._Z10vecAdd_gpuifPKfS0_Pf,"",@"SHT_CUDA_INFO"
	.sectionflags	@""
	.align	4


	//----- nvinfo : EIATTR_CUDA_API_VERSION
	.align		4
        /*0000*/ 	.byte	0x04, 0x37
        /*0002*/ 	.short	(.L_7 - .L_6)
.L_6:
        /*0004*/ 	.word	0x00000082


	//----- nvinfo : EIATTR_KPARAM_INFO
	.align		4
.L_7:
        /*0008*/ 	.byte	0x04, 0x17
        /*000a*/ 	.short	(.L_9 - .L_8)
.L_8:
        /*000c*/ 	.word	0x00000000
        /*0010*/ 	.short	0x0004
        /*0012*/ 	.short	0x0018
        /*0014*/ 	.byte	0x00, 0xf5, 0x21, 0x00


	//----- nvinfo : EIATTR_KPARAM_INFO
	.align		4
.L_9:
        /*0018*/ 	.byte	0x04, 0x17
        /*001a*/ 	.short	(.L_11 - .L_10)
.L_10:
        /*001c*/ 	.word	0x00000000
        /*0020*/ 	.short	0x0003
        /*0022*/ 	.short	0x0010
        /*0024*/ 	.byte	0x00, 0xf5, 0x21, 0x00


	//----- nvinfo : EIATTR_KPARAM_INFO
	.align		4
.L_11:
        /*0028*/ 	.byte	0x04, 0x17
        /*002a*/ 	.short	(.L_13 - .L_12)
.L_12:
        /*002c*/ 	.word	0x00000000
        /*0030*/ 	.short	0x0002
        /*0032*/ 	.short	0x0008
        /*0034*/ 	.byte	0x00, 0xf5, 0x21, 0x00


	//----- nvinfo : EIATTR_KPARAM_INFO
	.align		4
.L_13:
        /*0038*/ 	.byte	0x04, 0x17
        /*003a*/ 	.short	(.L_15 - .L_14)
.L_14:
        /*003c*/ 	.word	0x00000000
        /*0040*/ 	.short	0x0001
        /*0042*/ 	.short	0x0004
        /*0044*/ 	.byte	0x00, 0xf0, 0x11, 0x00


	//----- nvinfo : EIATTR_KPARAM_INFO
	.align		4
.L_15:
        /*0048*/ 	.byte	0x04, 0x17
        /*004a*/ 	.short	(.L_17 - .L_16)
.L_16:
        /*004c*/ 	.word	0x00000000
        /*0050*/ 	.short	0x0000
        /*0052*/ 	.short	0x0000
        /*0054*/ 	.byte	0x00, 0xf0, 0x11, 0x00


	//----- nvinfo : EIATTR_SPARSE_MMA_MASK
	.align		4
.L_17:
        /*0058*/ 	.byte	0x03, 0x50
        /*005a*/ 	.short	0x0000


	//----- nvinfo : EIATTR_MAXREG_COUNT
	.align		4
        /*005c*/ 	.byte	0x03, 0x1b
        /*005e*/ 	.short	0x00ff


	//----- nvinfo : EIATTR_MERCURY_ISA_VERSION
	.align		4
        /*0060*/ 	.byte	0x03, 0x5f
        /*0062*/ 	.short	0x0101


	//----- nvinfo : EIATTR_VRC_CTA_INIT_COUNT
	.align		4
        /*0064*/ 	.byte	0x02, 0x4a
	.zero		1
	.zero		1


	//----- nvinfo : EIATTR_EXIT_INSTR_OFFSETS
	.align		4
        /*0068*/ 	.byte	0x04, 0x1c
        /*006a*/ 	.short	(.L_19 - .L_18)


	//   ....[0]....
.L_18:
        /*006c*/ 	.word	0x00000070


	//   ....[1]....
        /*0070*/ 	.word	0x00000140


	//----- nvinfo : EIATTR_CBANK_PARAM_SIZE
	.align		4
.L_19:
        /*0074*/ 	.byte	0x03, 0x19
        /*0076*/ 	.short	0x0020


	//----- nvinfo : EIATTR_PARAM_CBANK
	.align		4
        /*0078*/ 	.byte	0x04, 0x0a
        /*007a*/ 	.short	(.L_21 - .L_20)
	.align		4
.L_20:
        /*007c*/ 	.word	index@(.nv.constant0._Z10vecAdd_gpuifPKfS0_Pf)
        /*0080*/ 	.short	0x0380
        /*0082*/ 	.short	0x0020


	//----- nvinfo : EIATTR_SW_WAR
	.align		4
.L_21:
        /*0084*/ 	.byte	0x04, 0x36
        /*0086*/ 	.short	(.L_23 - .L_22)
.L_22:
        /*0088*/ 	.word	0x00000008
.L_23:


//--------------------- .nv.callgraph             --------------------------
	.section	.nv.callgraph,"",@"SHT_CUDA_CALLGRAPH"
	.align	4
	.sectionentsize	8
	.align		4
        /*0000*/ 	.word	0x00000000
	.align		4
        /*0004*/ 	.word	0xffffffff
	.align		4
        /*0008*/ 	.word	0x00000000
	.align		4
        /*000c*/ 	.word	0xfffffffe
	.align		4
        /*0010*/ 	.word	0x00000000
	.align		4
        /*0014*/ 	.word	0xfffffffd
	.align		4
        /*0018*/ 	.word	0x00000000
	.align		4
        /*001c*/ 	.word	0xfffffffc


//--------------------- .text._Z10vecAdd_gpuifPKfS0_Pf --------------------------
	.section	.text._Z10vecAdd_gpuifPKfS0_Pf,"ax",@progbits
	.align	128
        .global         _Z10vecAdd_gpuifPKfS0_Pf
        .type           _Z10vecAdd_gpuifPKfS0_Pf,@function
        .size           _Z10vecAdd_gpuifPKfS0_Pf,(.L_x_1 - _Z10vecAdd_gpuifPKfS0_Pf)
        .other          _Z10vecAdd_gpuifPKfS0_Pf,@"STO_CUDA_ENTRY STV_DEFAULT"
_Z10vecAdd_gpuifPKfS0_Pf:
.text._Z10vecAdd_gpuifPKfS0_Pf:
[----:B------:R-:W-:Y:S01]  /*0000*/  LDC R1, c[0x0][0x37c] ;  /* 0x0000df00ff017b82 */ /* 0x000fe20000000800 */
[----:B------:R-:W0:Y:S07]  /*0010*/  S2R R0, SR_TID.X ;  /* 0x0000000000007919 */ /* 0x000e2e0000002100 */
[----:B------:R-:W0:Y:S01]  /*0020*/  S2UR UR4, SR_CTAID.X ;  /* 0x00000000000479c3 */ /* 0x000e220000002500 */
[----:B------:R-:W1:Y:S07]  /*0030*/  LDCU UR5, c[0x0][0x380] ;  /* 0x00007000ff0577ac */ /* 0x000e6e0008000800 */
[----:B------:R-:W0:Y:S02]  /*0040*/  LDC R9, c[0x0][0x360] ;  /* 0x0000d800ff097b82 */ /* 0x000e240000000800 */
[----:B0-----:R-:W-:-:S05]  /*0050*/  IMAD R9, R9, UR4, R0 ;  /* 0x0000000409097c24 */ /* 0x001fca000f8e0200 */
[----:B-1----:R-:W-:-:S13]  /*0060*/  ISETP.GE.AND P0, PT, R9, UR5, PT ;  /* 0x0000000509007c0c */ /* 0x002fda000bf06270 */
[----:B------:R-:W-:Y:S05]  /*0070*/  @P0 EXIT ;  /* 0x000000000000094d */ /* 0x000fea0003800000 */
[----:B------:R-:W0:Y:S01]  /*0080*/  LDC.64 R2, c[0x0][0x388] ;  /* 0x0000e200ff027b82 */ /* 0x000e220000000a00 */
[----:B------:R-:W1:Y:S01]  /*0090*/  LDCU.64 UR4, c[0x0][0x358] ;  /* 0x00006b00ff0477ac */ /* 0x000e620008000a00 */
[----:B------:R-:W2:Y:S06]  /*00a0*/  LDCU UR6, c[0x0][0x384] ;  /* 0x00007080ff0677ac */ /* 0x000eac0008000800 */
[----:B------:R-:W3:Y:S08]  /*00b0*/  LDC.64 R4, c[0x0][0x390] ;  /* 0x0000e400ff047b82 */ /* 0x000ef00000000a00 */
[----:B------:R-:W4:Y:S01]  /*00c0*/  LDC.64 R6, c[0x0][0x398] ;  /* 0x0000e600ff067b82 */ /* 0x000f220000000a00 */
[----:B0-----:R-:W-:-:S06]  /*00d0*/  IMAD.WIDE R2, R9, 0x4, R2 ;  /* 0x0000000409027825 */ /* 0x001fcc00078e0202 */
[----:B-1----:R-:W2:Y:S01]  /*00e0*/  LDG.E R2, desc[UR4][R2.64] ;  /* 0x0000000402027981 */ /* 0x002ea2000c1e1900 */
[----:B---3--:R-:W-:-:S06]  /*00f0*/  IMAD.WIDE R4, R9, 0x4, R4 ;  /* 0x0000000409047825 */ /* 0x008fcc00078e0204 */
[----:B------:R-:W2:Y:S01]  /*0100*/  LDG.E R5, desc[UR4][R4.64] ;  /* 0x0000000404057981 */ /* 0x000ea2000c1e1900 */
[----:B----4-:R-:W-:-:S04]  /*0110*/  IMAD.WIDE R6, R9, 0x4, R6 ;  /* 0x0000000409067825 */ /* 0x010fc800078e0206 */
[----:B--2---:R-:W-:-:S05]  /*0120*/  FFMA R9, R2, UR6, R5 ;  /* 0x0000000602097c23 */ /* 0x004fca0008000005 */
[----:B------:R-:W-:Y:S01]  /*0130*/  STG.E desc[UR4][R6.64], R9 ;  /* 0x0000000906007986 */ /* 0x000fe2000c101904 */
[----:B------:R-:W-:Y:S05]  /*0140*/  EXIT ;  /* 0x000000000000794d */ /* 0x000fea0003800000 */
.L_x_0:
[----:B------:R-:W-:-:S00]  /*0150*/  BRA `(.L_x_0) ;  /* 0xfffffffc00fc7947 */ /* 0x000fc0000383ffff */
[----:B------:R-:W-:-:S00]  /*0160*/  NOP ;  /* 0x0000000000007918 */ /* 0x000fc00000000000 */
        /* <DEDUP_REMOVED lines=9> */
.L_x_1:


//--------------------- .nv.shared.reserved.0     --------------------------
	.section	.nv.shared.reserved.0,"aw",@nobits
	.weak		__nv_reservedSMEM_offset_0_alias
	.size		__nv_reservedSMEM_offset_0_alias, 0, 64
	.other		__nv_reservedSMEM_offset_0_alias,@"STO_CUDA_RESERVED_SHARED STV_DEFAULT"
__nv_reservedSMEM_offset_0_alias:
	.zero		0
	.zero		64


//--------------------- .nv.constant0._Z10vecAdd_gpuifPKfS0_Pf --------------------------
	.section	.nv.constant0._Z10vecAdd_gpuifPKfS0_Pf,"a",@progbits
	.sectionflags	@""
	.align	4
.nv.constant0._Z10vecAdd_gpuifPKfS0_Pf:
	.zero		928


//--------------------- SYMBOLS --------------------------

	.type		.nv.reservedSmem.offset0,@object
	.size		.nv.reservedSmem.offset0,0x4
